//
// Generated by NVIDIA NVVM Compiler
//
// Compiler Build ID: CL-36424714
// Cuda compilation tools, release 13.0, V13.0.88
// Based on NVVM 20.0.0
//

.version 9.0
.target sm_100
.address_size 64

	// .globl	_Z8standardPf

.visible .entry _Z8standardPf(
	.param .u64 .ptr .align 1 _Z8standardPf_param_0
)
{
	.reg .pred 	%p<10>;
	.reg .b32 	%r<12>;
	.reg .b32 	%f<65>;
	.reg .b64 	%rd<3>;

	ld.param.u64 	%rd2, [_Z8standardPf_param_0];
	cvta.to.global.u64 	%rd1, %rd2;
	ld.global.f32 	%f1, [%rd1];
	abs.f32 	%f2, %f1;
	setp.eq.f32 	%p1, %f1, 0f3F800000;
	mov.f32 	%f64, 0f3F800000;
	@%p1 bra 	$L__BB0_5;
	setp.num.f32 	%p2, %f2, %f2;
	@%p2 bra 	$L__BB0_3;
	mov.f32 	%f63, 0f40000000;
	add.rn.f32 	%f64, %f1, %f63;
	bra.uni 	$L__BB0_5;
$L__BB0_3:
	setp.lt.f32 	%p3, %f2, 0f00800000;
	mul.f32 	%f8, %f2, 0f4B800000;
	selp.f32 	%f9, %f8, %f2, %p3;
	mov.b32 	%r1, %f9;
	add.s32 	%r2, %r1, -1060439283;
	and.b32  	%r3, %r2, -8388608;
	sub.s32 	%r4, %r1, %r3;
	mov.b32 	%f10, %r4;
	cvt.rn.f32.s32 	%f11, %r3;
	selp.f32 	%f12, 0fC1C00000, 0f00000000, %p3;
	fma.rn.f32 	%f13, %f11, 0f34000000, %f12;
	add.f32 	%f14, %f10, 0fBF800000;
	add.f32 	%f15, %f10, 0f3F800000;
	rcp.approx.ftz.f32 	%f16, %f15;
	add.f32 	%f17, %f14, %f14;
	mul.f32 	%f18, %f17, %f16;
	mul.f32 	%f19, %f18, %f18;
	neg.f32 	%f20, %f18;
	sub.f32 	%f21, %f14, %f18;
	add.f32 	%f22, %f21, %f21;
	fma.rn.f32 	%f23, %f20, %f14, %f22;
	mul.rn.f32 	%f24, %f16, %f23;
	fma.rn.f32 	%f25, %f19, 0f3A2C32E4, 0f3B52E7DB;
	fma.rn.f32 	%f26, %f25, %f19, 0f3C93BB73;
	fma.rn.f32 	%f27, %f26, %f19, 0f3DF6384F;
	mul.rn.f32 	%f28, %f27, %f19;
	fma.rn.f32 	%f29, %f18, 0f3FB8AA3B, %f13;
	mul.f32 	%f30, %f28, 0f40400000;
	sub.f32 	%f31, %f13, %f29;
	fma.rn.f32 	%f32, %f18, 0f3FB8AA3B, %f31;
	fma.rn.f32 	%f33, %f24, 0f3FB8AA3B, %f32;
	fma.rn.f32 	%f34, %f18, 0f32A55E34, %f33;
	fma.rn.f32 	%f35, %f30, %f24, %f34;
	fma.rn.f32 	%f36, %f28, %f18, %f35;
	add.rn.f32 	%f37, %f29, %f36;
	mov.f32 	%f38, 0f40000000;
	mul.rn.f32 	%f39, %f37, %f38;
	cvt.rni.f32.f32 	%f40, %f39;
	sub.f32 	%f41, %f39, %f40;
	neg.f32 	%f42, %f39;
	fma.rn.f32 	%f43, %f37, 0f40000000, %f42;
	neg.f32 	%f44, %f29;
	add.rn.f32 	%f45, %f37, %f44;
	neg.f32 	%f46, %f45;
	add.rn.f32 	%f47, %f36, %f46;
	fma.rn.f32 	%f48, %f47, 0f40000000, %f43;
	add.f32 	%f49, %f41, %f48;
	setp.gt.f32 	%p4, %f40, 0f00000000;
	selp.b32 	%r5, 0, -2097152000, %p4;
	setp.neu.f32 	%p5, %f1, 0f00000000;
	setp.neu.f32 	%p6, %f2, 0f7F800000;
	setp.lt.f32 	%p7, %f39, 0f00000000;
	selp.f32 	%f50, 0f00000000, 0f7F800000, %p7;
	abs.f32 	%f51, %f39;
	setp.gt.f32 	%p8, %f51, 0f43180000;
	cvt.rzi.s32.f32 	%r6, %f40;
	shl.b32 	%r7, %r6, 23;
	sub.s32 	%r8, %r7, %r5;
	mov.b32 	%f52, %r8;
	add.s32 	%r9, %r5, 2130706432;
	mov.b32 	%f53, %r9;
	fma.rn.f32 	%f54, %f49, 0f391FCB8E, 0f3AAF85ED;
	fma.rn.f32 	%f55, %f54, %f49, 0f3C1D9856;
	fma.rn.f32 	%f56, %f55, %f49, 0f3D6357BB;
	fma.rn.f32 	%f57, %f56, %f49, 0f3E75FDEC;
	fma.rn.f32 	%f58, %f57, %f49, 0f3F317218;
	fma.rn.f32 	%f59, %f58, %f49, 0f3F800000;
	mul.f32 	%f60, %f59, %f53;
	mul.f32 	%f61, %f60, %f52;
	selp.f32 	%f64, %f50, %f61, %p8;
	and.pred  	%p9, %p5, %p6;
	@%p9 bra 	$L__BB0_5;
	add.f32 	%f62, %f1, %f1;
	mov.b32 	%r10, %f62;
	and.b32  	%r11, %r10, 2147483647;
	mov.b32 	%f64, %r11;
$L__BB0_5:
	st.global.f32 	[%rd1], %f64;
	ret;

}
	// .globl	_Z9intrinsicPf
.visible .entry _Z9intrinsicPf(
	.param .u64 .ptr .align 1 _Z9intrinsicPf_param_0
)
{
	.reg .b32 	%f<5>;
	.reg .b64 	%rd<3>;

	ld.param.u64 	%rd1, [_Z9intrinsicPf_param_0];
	cvta.to.global.u64 	%rd2, %rd1;
	ld.global.f32 	%f1, [%rd2];
	lg2.approx.f32 	%f2, %f1;
	add.f32 	%f3, %f2, %f2;
	ex2.approx.f32 	%f4, %f3;
	st.global.f32 	[%rd2], %f4;
	ret;

}


// ===== COMPILED SASS (sm_100) =====

	.target	sm_100

	.elftype	@"ET_EXEC"


//--------------------- .note.nv.tkinfo           --------------------------
	.section	.note.nv.tkinfo,"",@"SHT_NOTE"
	.sectionflags	@"SHF_NOTE_NV_TKINFO"
	.tkinfo
        /*0018*/ 	.word	0x00000002
        /*0030*/ 	.string	""
        /*0030*/ 	.string	"ptxas"
        /*0030*/ 	.string	"Cuda compilation tools, release 13.0, V13.0.88"
        /*0030*/ 	.string	"Build cuda_13.0.r13.0/compiler.36424714_0"
        /*0030*/ 	.string	"-arch sm_100 -m 64 "



//--------------------- .note.nv.cuinfo           --------------------------
	.section	.note.nv.cuinfo,"",@"SHT_NOTE"
	.sectionflags	@"SHF_NOTE_NV_CUINFO"
        /*0018*/ 	.short	0x0002
        /*001a*/ 	.short	0x0064
        /*001c*/ 	.short	0x0082
	.zero		2


//--------------------- .nv.info                  --------------------------
	.section	.nv.info,"",@"SHT_CUDA_INFO"
	.align	4


	//----- nvinfo : EIATTR_REGCOUNT
	.align		4
        /*0000*/ 	.byte	0x04, 0x2f
        /*0002*/ 	.short	(.L_1 - .L_0)
	.align		4
.L_0:
        /*0004*/ 	.word	index@(_Z8standardPf)
        /*0008*/ 	.word	0x00000010


	//----- nvinfo : EIATTR_FRAME_SIZE
	.align		4
.L_1:
        /*000c*/ 	.byte	0x04, 0x11
        /*000e*/ 	.short	(.L_3 - .L_2)
	.align		4
.L_2:
        /*0010*/ 	.word	index@(_Z8standardPf)
        /*0014*/ 	.word	0x00000000


	//----- nvinfo : EIATTR_REGCOUNT
	.align		4
.L_3:
        /*0018*/ 	.byte	0x04, 0x2f
        /*001a*/ 	.short	(.L_5 - .L_4)
	.align		4
.L_4:
        /*001c*/ 	.word	index@(_Z9intrinsicPf)
        /*0020*/ 	.word	0x00000008


	//----- nvinfo : EIATTR_FRAME_SIZE
	.align		4
.L_5:
        /*0024*/ 	.byte	0x04, 0x11
        /*0026*/ 	.short	(.L_7 - .L_6)
	.align		4
.L_6:
        /*0028*/ 	.word	index@(_Z9intrinsicPf)
        /*002c*/ 	.word	0x00000000


	//----- nvinfo : EIATTR_MIN_STACK_SIZE
	.align		4
.L_7:
        /*0030*/ 	.byte	0x04, 0x12
        /*0032*/ 	.short	(.L_9 - .L_8)
	.align		4
.L_8:
        /*0034*/ 	.word	index@(_Z9intrinsicPf)
        /*0038*/ 	.word	0x00000000


	//----- nvinfo : EIATTR_MIN_STACK_SIZE
	.align		4
.L_9:
        /*003c*/ 	.byte	0x04, 0x12
        /*003e*/ 	.short	(.L_11 - .L_10)
	.align		4
.L_10:
        /*0040*/ 	.word	index@(_Z8standardPf)
        /*0044*/ 	.word	0x00000000
.L_11:


//--------------------- .nv.compat                --------------------------
	.section	.nv.compat,"",@"SHT_CUDA_COMPAT_INFO"
	.align	4
        /*0000*/ 	.byte	0x02, 0x09, 0x00, 0x00, 0x02, 0x02, 0x01, 0x00, 0x02, 0x05, 0x05, 0x00, 0x03, 0x07, 0x01, 0x01
        /*0010*/ 	.byte	0x02, 0x03, 0x00, 0x00, 0x02, 0x06, 0x01, 0x00, 0x04, 0x0b, 0x08, 0x00, 0x01, 0x00, 0x00, 0x00
        /*0020*/ 	.byte	0x00, 0x00, 0x00, 0x00


//--------------------- .nv.info._Z9intrinsicPf   --------------------------
	.section	.nv.info._Z9intrinsicPf,"",@"SHT_CUDA_INFO"
	.sectionflags	@""
	.align	4


	//----- nvinfo : EIATTR_CUDA_API_VERSION
	.align		4
        /*0000*/ 	.byte	0x04, 0x37
        /*0002*/ 	.short	(.L_13 - .L_12)
.L_12:
        /*0004*/ 	.word	0x00000082


	//----- nvinfo : EIATTR_KPARAM_INFO
	.align		4
.L_13:
        /*0008*/ 	.byte	0x04, 0x17
        /*000a*/ 	.short	(.L_15 - .L_14)
.L_14:
        /*000c*/ 	.word	0x00000000
        /*0010*/ 	.short	0x0000
        /*0012*/ 	.short	0x0000
        /*0014*/ 	.byte	0x00, 0xf5, 0x21, 0x00


	//----- nvinfo : EIATTR_SPARSE_MMA_MASK
	.align		4
.L_15:
        /*0018*/ 	.byte	0x03, 0x50
        /*001a*/ 	.short	0x0000


	//----- nvinfo : EIATTR_MAXREG_COUNT
	.align		4
        /*001c*/ 	.byte	0x03, 0x1b
        /*001e*/ 	.short	0x00ff


	//----- nvinfo : EIATTR_MERCURY_ISA_VERSION
	.align		4
        /*0020*/ 	.byte	0x03, 0x5f
        /*0022*/ 	.short	0x0101


	//----- nvinfo : EIATTR_VRC_CTA_INIT_COUNT
	.align		4
        /*0024*/ 	.byte	0x02, 0x4a
	.zero		1
	.zero		1


	//----- nvinfo : EIATTR_EXIT_INSTR_OFFSETS
	.align		4
        /*0028*/ 	.byte	0x04, 0x1c
        /*002a*/ 	.short	(.L_17 - .L_16)


	//   ....[0]....
.L_16:
        /*002c*/ 	.word	0x000000e0


	//----- nvinfo : EIATTR_CBANK_PARAM_SIZE
	.align		4
.L_17:
        /*0030*/ 	.byte	0x03, 0x19
        /*0032*/ 	.short	0x0008


	//----- nvinfo : EIATTR_PARAM_CBANK
	.align		4
        /*0034*/ 	.byte	0x04, 0x0a
        /*0036*/ 	.short	(.L_19 - .L_18)
	.align		4
.L_18:
        /*0038*/ 	.word	index@(.nv.constant0._Z9intrinsicPf)
        /*003c*/ 	.short	0x0380
        /*003e*/ 	.short	0x0008


	//----- nvinfo : EIATTR_SW_WAR
	.align		4
.L_19:
        /*0040*/ 	.byte	0x04, 0x36
        /*0042*/ 	.short	(.L_21 - .L_20)
.L_20:
        /*0044*/ 	.word	0x00000008
.L_21:


//--------------------- .nv.info._Z8standardPf    --------------------------
	.section	.nv.info._Z8standardPf,"",@"SHT_CUDA_INFO"
	.sectionflags	@""
	.align	4


	//----- nvinfo : EIATTR_CUDA_API_VERSION
	.align		4
        /*0000*/ 	.byte	0x04, 0x37
        /*0002*/ 	.short	(.L_23 - .L_22)
.L_22:
        /*0004*/ 	.word	0x00000082


	//----- nvinfo : EIATTR_KPARAM_INFO
	.align		4
.L_23:
        /*0008*/ 	.byte	0x04, 0x17
        /*000a*/ 	.short	(.L_25 - .L_24)
.L_24:
        /*000c*/ 	.word	0x00000000
        /*0010*/ 	.short	0x0000
        /*0012*/ 	.short	0x0000
        /*0014*/ 	.byte	0x00, 0xf5, 0x21, 0x00


	//----- nvinfo : EIATTR_SPARSE_MMA_MASK
	.align		4
.L_25:
        /*0018*/ 	.byte	0x03, 0x50
        /*001a*/ 	.short	0x0000


	//----- nvinfo : EIATTR_MAXREG_COUNT
	.align		4
        /*001c*/ 	.byte	0x03, 0x1b
        /*001e*/ 	.short	0x00ff


	//----- nvinfo : EIATTR_MERCURY_ISA_VERSION
	.align		4
        /*0020*/ 	.byte	0x03, 0x5f
        /*0022*/ 	.short	0x0101


	//----- nvinfo : EIATTR_VRC_CTA_INIT_COUNT
	.align		4
        /*0024*/ 	.byte	0x02, 0x4a
	.zero		1
	.zero		1


	//----- nvinfo : EIATTR_EXIT_INSTR_OFFSETS
	.align		4
        /*0028*/ 	.byte	0x04, 0x1c
        /*002a*/ 	.short	(.L_27 - .L_26)


	//   ....[0]....
.L_26:
        /*002c*/ 	.word	0x00000490


	//----- nvinfo : EIATTR_CBANK_PARAM_SIZE
	.align		4
.L_27:
        /*0030*/ 	.byte	0x03, 0x19
        /*0032*/ 	.short	0x0008


	//----- nvinfo : EIATTR_PARAM_CBANK
	.align		4
        /*0034*/ 	.byte	0x04, 0x0a
        /*0036*/ 	.short	(.L_29 - .L_28)
	.align		4
.L_28:
        /*0038*/ 	.word	index@(.nv.constant0._Z8standardPf)
        /*003c*/ 	.short	0x0380
        /*003e*/ 	.short	0x0008


	//----- nvinfo : EIATTR_SW_WAR
	.align		4
.L_29:
        /*0040*/ 	.byte	0x04, 0x36
        /*0042*/ 	.short	(.L_31 - .L_30)
.L_30:
        /*0044*/ 	.word	0x00000008
.L_31:


//--------------------- .nv.callgraph             --------------------------
	.section	.nv.callgraph,"",@"SHT_CUDA_CALLGRAPH"
	.align	4
	.sectionentsize	8
	.align		4
        /*0000*/ 	.word	0x00000000
	.align		4
        /*0004*/ 	.word	0xffffffff
	.align		4
        /*0008*/ 	.word	0x00000000
	.align		4
        /*000c*/ 	.word	0xfffffffe
	.align		4
        /*0010*/ 	.word	0x00000000
	.align		4
        /*0014*/ 	.word	0xfffffffd
	.align		4
        /*0018*/ 	.word	0x00000000
	.align		4
        /*001c*/ 	.word	0xfffffffc


//--------------------- .text._Z9intrinsicPf      --------------------------
	.section	.text._Z9intrinsicPf,"ax",@progbits
	.align	128
        .global         _Z9intrinsicPf
        .type           _Z9intrinsicPf,@function
        .size           _Z9intrinsicPf,(.L_x_3 - _Z9intrinsicPf)
        .other          _Z9intrinsicPf,@"STO_CUDA_ENTRY STV_DEFAULT"
_Z9intrinsicPf:
.text._Z9intrinsicPf:
[----:B------:R-:W-:Y:S08]  /*0000*/  LDC R1, c[0x0][0x37c] ;  /* 0x0000df00ff017b82 */ /* 0x000ff00000000800 */
[----:B------:R-:W0:Y:S01]  /*0010*/  LDC.64 R2, c[0x0][0x380] ;  /* 0x0000e000ff027b82 */ /* 0x000e220000000a00 */
[----:B------:R-:W0:Y:S02]  /*0020*/  LDCU.64 UR4, c[0x0][0x358] ;  /* 0x00006b00ff0477ac */ /* 0x000e240008000a00 */
[----:B0-----:R-:W2:Y:S02]  /*0030*/  LDG.E R0, desc[UR4][R2.64] ;  /* 0x0000000402007981 */ /* 0x001ea4000c1e1900 */
[----:B--2---:R-:W-:-:S13]  /*0040*/  FSETP.GEU.AND P0, PT, |R0|, 1.175494350822287508e-38, PT ;  /* 0x008000000000780b */ /* 0x004fda0003f0e200 */
[----:B------:R-:W-:-:S04]  /*0050*/  @!P0 FMUL R0, R0, 16777216 ;  /* 0x4b80000000008820 */ /* 0x000fc80000400000 */
[----:B------:R-:W0:Y:S02]  /*0060*/  MUFU.LG2 R4, R0 ;  /* 0x0000000000047308 */ /* 0x000e240000000c00 */
[----:B0-----:R-:W-:-:S04]  /*0070*/  @!P0 FADD R4, R4, -24 ;  /* 0xc1c0000004048421 */ /* 0x001fc80000000000 */
[----:B------:R-:W-:-:S05]  /*0080*/  FADD R4, R4, R4 ;  /* 0x0000000404047221 */ /* 0x000fca0000000000 */
[----:B------:R-:W-:-:S13]  /*0090*/  FSETP.GEU.AND P0, PT, R4, -126, PT ;  /* 0xc2fc00000400780b */ /* 0x000fda0003f0e000 */
[----:B------:R-:W-:-:S04]  /*00a0*/  @!P0 FMUL R4, R4, 0.5 ;  /* 0x3f00000004048820 */ /* 0x000fc80000400000 */
[----:B------:R-:W0:Y:S02]  /*00b0*/  MUFU.EX2 R5, R4 ;  /* 0x0000000400057308 */ /* 0x000e240000000800 */
[----:B0-----:R-:W-:-:S05]  /*00c0*/  @!P0 FMUL R5, R5, R5 ;  /* 0x0000000505058220 */ /* 0x001fca0000400000 */
[----:B------:R-:W-:Y:S01]  /*00d0*/  STG.E desc[UR4][R2.64], R5 ;  /* 0x0000000502007986 */ /* 0x000fe2000c101904 */
[----:B------:R-:W-:Y:S05]  /*00e0*/  EXIT ;  /* 0x000000000000794d */ /* 0x000fea0003800000 */
.L_x_0:
[----:B------:R-:W-:-:S00]  /*00f0*/  BRA `(.L_x_0) ;  /* 0xfffffffc00fc7947 */ /* 0x000fc0000383ffff */
[----:B------:R-:W-:-:S00]  /*0100*/  NOP ;  /* 0x0000000000007918 */ /* 0x000fc00000000000 */
[----:B------:R-:W-:-:S00]  /*0110*/  NOP ;  /* 0x0000000000007918 */ /* 0x000fc00000000000 */
[----:B------:R-:W-:-:S00]  /*0120*/  NOP ;  /* 0x0000000000007918 */ /* 0x000fc00000000000 */
[----:B------:R-:W-:-:S00]  /*0130*/  NOP ;  /* 0x0000000000007918 */ /* 0x000fc00000000000 */
[----:B------:R-:W-:-:S00]  /*0140*/  NOP ;  /* 0x0000000000007918 */ /* 0x000fc00000000000 */
[----:B------:R-:W-:-:S00]  /*0150*/  NOP ;  /* 0x0000000000007918 */ /* 0x000fc00000000000 */
[----:B------:R-:W-:-:S00]  /*0160*/  NOP ;  /* 0x0000000000007918 */ /* 0x000fc00000000000 */
[----:B------:R-:W-:-:S00]  /*0170*/  NOP ;  /* 0x0000000000007918 */ /* 0x000fc00000000000 */
.L_x_3:


//--------------------- .text._Z8standardPf       --------------------------
	.section	.text._Z8standardPf,"ax",@progbits
	.align	128
        .global         _Z8standardPf
        .type           _Z8standardPf,@function
        .size           _Z8standardPf,(.L_x_4 - _Z8standardPf)
        .other          _Z8standardPf,@"STO_CUDA_ENTRY STV_DEFAULT"
_Z8standardPf:
.text._Z8standardPf:
[----:B------:R-:W-:Y:S08]  /*0000*/  LDC R1, c[0x0][0x37c] ;  /* 0x0000df00ff017b82 */ /* 0x000ff00000000800 */
[----:B------:R-:W0:Y:S01]  /*0010*/  LDC.64 R2, c[0x0][0x380] ;  /* 0x0000e000ff027b82 */ /* 0x000e220000000a00 */
[----:B------:R-:W0:Y:S02]  /*0020*/  LDCU.64 UR4, c[0x0][0x358] ;  /* 0x00006b00ff0477ac */ /* 0x000e240008000a00 */
[----:B0-----:R-:W2:Y:S01]  /*0030*/  LDG.E R0, desc[UR4][R2.64] ;  /* 0x0000000402007981 */ /* 0x001ea2000c1e1900 */
[----:B------:R-:W-:Y:S01]  /*0040*/  HFMA2 R5, -RZ, RZ, 1.875, 0 ;  /* 0x3f800000ff057431 */ /* 0x000fe200000001ff */
[----:B--2---:R-:W-:-:S13]  /*0050*/  FSETP.NEU.AND P0, PT, R0, 1, PT ;  /* 0x3f8000000000780b */ /* 0x004fda0003f0d000 */
[----:B------:R-:W-:Y:S05]  /*0060*/  @!P0 BRA `(.L_x_1) ;  /* 0x0000000400048947 */ /* 0x000fea0003800000 */
[----:B------:R-:W-:-:S13]  /*0070*/  FSETP.NAN.AND P0, PT, |R0|, |R0|, PT ;  /* 0x400000000000720b */ /* 0x000fda0003f08200 */
[----:B------:R-:W-:Y:S01]  /*0080*/  @P0 FADD R5, R0, 2 ;  /* 0x4000000000050421 */ /* 0x000fe20000000000 */
[----:B------:R-:W-:Y:S06]  /*0090*/  @P0 BRA `(.L_x_1) ;  /* 0x0000000000f80947 */ /* 0x000fec0003800000 */
[C---:B------:R-:W-:Y:S01]  /*00a0*/  FMUL R5, |R0|.reuse, 16777216 ;  /* 0x4b80000000057820 */ /* 0x040fe20000400200 */
[----:B------:R-:W-:Y:S02]  /*00b0*/  FSETP.GEU.AND P0, PT, |R0|, 1.175494350822287508e-38, PT ;  /* 0x008000000000780b */ /* 0x000fe40003f0e200 */
[----:B------:R-:W-:Y:S02]  /*00c0*/  MOV R10, 0x3a2c32e4 ;  /* 0x3a2c32e4000a7802 */ /* 0x000fe40000000f00 */
[----:B------:R-:W-:-:S04]  /*00d0*/  FSEL R5, R5, |R0|, !P0 ;  /* 0x4000000005057208 */ /* 0x000fc80004000000 */
[----:B------:R-:W-:-:S04]  /*00e0*/  IADD3 R4, PT, PT, R5, -0x3f3504f3, RZ ;  /* 0xc0cafb0d05047810 */ /* 0x000fc80007ffe0ff */
[----:B------:R-:W-:-:S04]  /*00f0*/  LOP3.LUT R4, R4, 0xff800000, RZ, 0xc0, !PT ;  /* 0xff80000004047812 */ /* 0x000fc800078ec0ff */
[-C--:B------:R-:W-:Y:S02]  /*0100*/  IADD3 R5, PT, PT, R5, -R4.reuse, RZ ;  /* 0x8000000405057210 */ /* 0x080fe40007ffe0ff */
[----:B------:R-:W-:-:S03]  /*0110*/  I2FP.F32.S32 R4, R4 ;  /* 0x0000000400047245 */ /* 0x000fc60000201400 */
[C---:B------:R-:W-:Y:S01]  /*0120*/  FADD R7, R5.reuse, 1 ;  /* 0x3f80000005077421 */ /* 0x040fe20000000000 */
[----:B------:R-:W-:Y:S01]  /*0130*/  FADD R6, R5, -1 ;  /* 0xbf80000005067421 */ /* 0x000fe20000000000 */
[----:B------:R-:W-:Y:S02]  /*0140*/  FSEL R5, RZ, -24, P0 ;  /* 0xc1c00000ff057808 */ /* 0x000fe40000000000 */
[----:B------:R-:W-:Y:S01]  /*0150*/  FSETP.NEU.AND P0, PT, |R0|, +INF , PT ;  /* 0x7f8000000000780b */ /* 0x000fe20003f0d200 */
[----:B------:R-:W-:Y:S01]  /*0160*/  FADD R8, R6, R6 ;  /* 0x0000000606087221 */ /* 0x000fe20000000000 */
[----:B------:R-:W0:Y:S01]  /*0170*/  MUFU.RCP R7, R7 ;  /* 0x0000000700077308 */ /* 0x000e220000001000 */
[----:B------:R-:W-:Y:S01]  /*0180*/  FFMA R4, R4, 1.1920928955078125e-07, R5 ;  /* 0x3400000004047823 */ /* 0x000fe20000000005 */
[----:B------:R-:W-:-:S13]  /*0190*/  FSETP.NEU.AND P0, PT, R0, RZ, P0 ;  /* 0x000000ff0000720b */ /* 0x000fda000070d000 */
[----:B------:R-:W-:Y:S01]  /*01a0*/  @!P0 FADD R0, R0, R0 ;  /* 0x0000000000008221 */ /* 0x000fe20000000000 */
[----:B0-----:R-:W-:-:S04]  /*01b0*/  FMUL R9, R7, R8 ;  /* 0x0000000807097220 */ /* 0x001fc80000400000 */
[----:B------:R-:W-:Y:S01]  /*01c0*/  FADD R8, R6, -R9 ;  /* 0x8000000906087221 */ /* 0x000fe20000000000 */
[CC--:B------:R-:W-:Y:S01]  /*01d0*/  FMUL R5, R9.reuse, R9.reuse ;  /* 0x0000000909057220 */ /* 0x0c0fe20000400000 */
[----:B------:R-:W-:Y:S02]  /*01e0*/  FFMA R13, R9, 1.4426950216293334961, R4 ;  /* 0x3fb8aa3b090d7823 */ /* 0x000fe40000000004 */
[----:B------:R-:W-:Y:S01]  /*01f0*/  FADD R11, R8, R8 ;  /* 0x00000008080b7221 */ /* 0x000fe20000000000 */
[C---:B------:R-:W-:Y:S01]  /*0200*/  FFMA R8, R5.reuse, R10, 0.0032181653659790754318 ;  /* 0x3b52e7db05087423 */ /* 0x040fe2000000000a */
[----:B------:R-:W-:Y:S02]  /*0210*/  FADD R4, R4, -R13 ;  /* 0x8000000d04047221 */ /* 0x000fe40000000000 */
[----:B------:R-:W-:Y:S01]  /*0220*/  FFMA R6, R6, -R9, R11 ;  /* 0x8000000906067223 */ /* 0x000fe2000000000b */
[----:B------:R-:W-:Y:S01]  /*0230*/  FFMA R8, R5, R8, 0.018033718690276145935 ;  /* 0x3c93bb7305087423 */ /* 0x000fe20000000008 */
[----:B------:R-:W-:-:S02]  /*0240*/  FFMA R11, R9, 1.4426950216293334961, R4 ;  /* 0x3fb8aa3b090b7823 */ /* 0x000fc40000000004 */
[----:B------:R-:W-:Y:S01]  /*0250*/  FMUL R6, R7, R6 ;  /* 0x0000000607067220 */ /* 0x000fe20000400000 */
[----:B------:R-:W-:-:S03]  /*0260*/  FFMA R8, R5, R8, 0.12022458761930465698 ;  /* 0x3df6384f05087423 */ /* 0x000fc60000000008 */
[----:B------:R-:W-:Y:S01]  /*0270*/  FFMA R4, R6, 1.4426950216293334961, R11 ;  /* 0x3fb8aa3b06047823 */ /* 0x000fe2000000000b */
[----:B------:R-:W-:-:S03]  /*0280*/  FMUL R8, R5, R8 ;  /* 0x0000000805087220 */ /* 0x000fc60000400000 */
[----:B------:R-:W-:Y:S01]  /*0290*/  FFMA R7, R9, 1.9251366722983220825e-08, R4 ;  /* 0x32a55e3409077823 */ /* 0x000fe20000000004 */
[----:B------:R-:W-:-:S04]  /*02a0*/  FMUL R5, R8, 3 ;  /* 0x4040000008057820 */ /* 0x000fc80000400000 */
[----:B------:R-:W-:Y:S01]  /*02b0*/  FFMA R5, R6, R5, R7 ;  /* 0x0000000506057223 */ /* 0x000fe20000000007 */
[----:B------:R-:W-:-:S03]  /*02c0*/  HFMA2 R7, -RZ, RZ, 0.64013671875, -15.109375 ;  /* 0x391fcb8eff077431 */ /* 0x000fc600000001ff */
[----:B------:R-:W-:-:S04]  /*02d0*/  FFMA R8, R9, R8, R5 ;  /* 0x0000000809087223 */ /* 0x000fc80000000005 */
[----:B------:R-:W-:-:S04]  /*02e0*/  FADD R4, R13, R8 ;  /* 0x000000080d047221 */ /* 0x000fc80000000000 */
[----:B------:R-:W-:Y:S01]  /*02f0*/  FMUL R5, R4, 2 ;  /* 0x4000000004057820 */ /* 0x000fe20000400000 */
[----:B------:R-:W-:-:S03]  /*0300*/  FADD R13, -R13, R4 ;  /* 0x000000040d0d7221 */ /* 0x000fc60000000100 */
[----:B------:R-:W0:Y:S01]  /*0310*/  FRND R6, R5 ;  /* 0x0000000500067307 */ /* 0x000e220000201000 */
[----:B------:R-:W-:Y:S01]  /*0320*/  FADD R13, R8, -R13 ;  /* 0x8000000d080d7221 */ /* 0x000fe20000000000 */
[----:B------:R-:W-:Y:S01]  /*0330*/  FFMA R4, R4, 2, -R5 ;  /* 0x4000000004047823 */ /* 0x000fe20000000805 */
[----:B------:R-:W-:-:S03]  /*0340*/  FSETP.GT.AND P2, PT, |R5|, 152, PT ;  /* 0x431800000500780b */ /* 0x000fc60003f44200 */
[----:B------:R-:W-:Y:S01]  /*0350*/  FFMA R13, R13, 2, R4 ;  /* 0x400000000d0d7823 */ /* 0x000fe20000000004 */
[----:B0-----:R-:W-:Y:S01]  /*0360*/  FADD R4, R5, -R6 ;  /* 0x8000000605047221 */ /* 0x001fe20000000000 */
[----:B------:R-:W-:-:S03]  /*0370*/  FSETP.GT.AND P1, PT, R6, RZ, PT ;  /* 0x000000ff0600720b */ /* 0x000fc60003f24000 */
[----:B------:R-:W-:Y:S01]  /*0380*/  FADD R4, R4, R13 ;  /* 0x0000000d04047221 */ /* 0x000fe20000000000 */
[----:B------:R-:W-:Y:S02]  /*0390*/  SEL R6, RZ, 0x83000000, P1 ;  /* 0x83000000ff067807 */ /* 0x000fe40000800000 */
[----:B------:R-:W-:Y:S01]  /*03a0*/  FSETP.GEU.AND P1, PT, R5, RZ, PT ;  /* 0x000000ff0500720b */ /* 0x000fe20003f2e000 */
[----:B------:R-:W-:Y:S01]  /*03b0*/  FFMA R7, R4, R7, 0.0013391353422775864601 ;  /* 0x3aaf85ed04077423 */ /* 0x000fe20000000007 */
[----:B------:R-:W-:-:S03]  /*03c0*/  IADD3 R8, PT, PT, R6, 0x7f000000, RZ ;  /* 0x7f00000006087810 */ /* 0x000fc60007ffe0ff */
[C---:B------:R-:W-:Y:S02]  /*03d0*/  FFMA R9, R4.reuse, R7, 0.0096188392490148544312 ;  /* 0x3c1d985604097423 */ /* 0x040fe40000000007 */
[----:B------:R0:W1:Y:S02]  /*03e0*/  F2I.NTZ R7, R5 ;  /* 0x0000000500077305 */ /* 0x0000640000203100 */
[----:B------:R-:W-:-:S04]  /*03f0*/  FFMA R9, R4, R9, 0.055503588169813156128 ;  /* 0x3d6357bb04097423 */ /* 0x000fc80000000009 */
[----:B------:R-:W-:Y:S01]  /*0400*/  FFMA R9, R4, R9, 0.24022644758224487305 ;  /* 0x3e75fdec04097423 */ /* 0x000fe20000000009 */
[----:B0-----:R-:W-:-:S03]  /*0410*/  FSEL R5, RZ, +INF , !P1 ;  /* 0x7f800000ff057808 */ /* 0x001fc60004800000 */
[----:B------:R-:W-:-:S04]  /*0420*/  FFMA R9, R4, R9, 0.69314718246459960938 ;  /* 0x3f31721804097423 */ /* 0x000fc80000000009 */
[----:B------:R-:W-:Y:S01]  /*0430*/  FFMA R9, R4, R9, 1 ;  /* 0x3f80000004097423 */ /* 0x000fe20000000009 */
[----:B-1----:R-:W-:-:S03]  /*0440*/  LEA R7, R7, -R6, 0x17 ;  /* 0x8000000607077211 */ /* 0x002fc600078eb8ff */
[----:B------:R-:W-:-:S04]  /*0450*/  FMUL R8, R8, R9 ;  /* 0x0000000908087220 */ /* 0x000fc80000400000 */
[----:B------:R-:W-:Y:S01]  /*0460*/  @!P2 FMUL R5, R7, R8 ;  /* 0x000000080705a220 */ /* 0x000fe20000400000 */
[----:B------:R-:W-:-:S07]  /*0470*/  @!P0 LOP3.LUT R5, R0, 0x7fffffff, RZ, 0xc0, !PT ;  /* 0x7fffffff00058812 */ /* 0x000fce00078ec0ff */
.L_x_1:
[----:B------:R-:W-:Y:S01]  /*0480*/  STG.E desc[UR4][R2.64], R5 ;  /* 0x0000000502007986 */ /* 0x000fe2000c101904 */
[----:B------:R-:W-:Y:S05]  /*0490*/  EXIT ;  /* 0x000000000000794d */ /* 0x000fea0003800000 */
.L_x_2:
        /* <DEDUP_REMOVED lines=14> */
.L_x_4:


//--------------------- .nv.shared.reserved.0     --------------------------
	.section	.nv.shared.reserved.0,"aw",@nobits
	.weak		__nv_reservedSMEM_offset_0_alias
	.size		__nv_reservedSMEM_offset_0_alias, 0, 64
	.other		__nv_reservedSMEM_offset_0_alias,@"STO_CUDA_RESERVED_SHARED STV_DEFAULT"
__nv_reservedSMEM_offset_0_alias:
	.zero		0
	.zero		64


//--------------------- .nv.constant0._Z9intrinsicPf --------------------------
	.section	.nv.constant0._Z9intrinsicPf,"a",@progbits
	.sectionflags	@""
	.align	4
.nv.constant0._Z9intrinsicPf:
	.zero		904


//--------------------- .nv.constant0._Z8standardPf --------------------------
	.section	.nv.constant0._Z8standardPf,"a",@progbits
	.sectionflags	@""
	.align	4
.nv.constant0._Z8standardPf:
	.zero		904


//--------------------- SYMBOLS --------------------------

	.type		.nv.reservedSmem.offset0,@object
	.size		.nv.reservedSmem.offset0,0x4
